//
// Generated by NVIDIA NVVM Compiler
//
// Compiler Build ID: CL-36424714
// Cuda compilation tools, release 13.0, V13.0.88
// Based on NVVM 20.0.0
//

.version 9.0
.target sm_100
.address_size 64

	// .globl	_Z9reduce_v3ILi128EEvPfS0_
// _ZZ9reduce_v3ILi128EEvPfS0_E4smem has been demoted

.visible .entry _Z9reduce_v3ILi128EEvPfS0_(
	.param .u64 .ptr .align 1 _Z9reduce_v3ILi128EEvPfS0__param_0,
	.param .u64 .ptr .align 1 _Z9reduce_v3ILi128EEvPfS0__param_1
)
{
	.reg .pred 	%p<9>;
	.reg .b32 	%r<9>;
	.reg .b32 	%f<26>;
	.reg .b64 	%rd<11>;
	// demoted variable
	.shared .align 4 .b8 _ZZ9reduce_v3ILi128EEvPfS0_E4smem[512];
	ld.param.u64 	%rd2, [_Z9reduce_v3ILi128EEvPfS0__param_0];
	ld.param.u64 	%rd1, [_Z9reduce_v3ILi128EEvPfS0__param_1];
	cvta.to.global.u64 	%rd3, %rd2;
	mov.u32 	%r1, %tid.x;
	mov.u32 	%r2, %ctaid.x;
	shl.b32 	%r4, %r2, 8;
	add.s32 	%r5, %r4, %r1;
	mul.wide.u32 	%rd4, %r5, 4;
	add.s64 	%rd5, %rd3, %rd4;
	ld.global.f32 	%f1, [%rd5];
	add.s32 	%r6, %r5, 128;
	mul.wide.u32 	%rd6, %r6, 4;
	add.s64 	%rd7, %rd3, %rd6;
	ld.global.f32 	%f2, [%rd7];
	add.f32 	%f3, %f1, %f2;
	shl.b32 	%r7, %r1, 2;
	mov.u32 	%r8, _ZZ9reduce_v3ILi128EEvPfS0_E4smem;
	add.s32 	%r3, %r8, %r7;
	st.shared.f32 	[%r3], %f3;
	bar.sync 	0;
	setp.gt.u32 	%p1, %r1, 63;
	@%p1 bra 	$L__BB0_2;
	ld.shared.f32 	%f4, [%r3+256];
	ld.shared.f32 	%f5, [%r3];
	add.f32 	%f6, %f4, %f5;
	st.shared.f32 	[%r3], %f6;
$L__BB0_2:
	bar.sync 	0;
	setp.gt.u32 	%p2, %r1, 31;
	@%p2 bra 	$L__BB0_4;
	ld.shared.f32 	%f7, [%r3+128];
	ld.shared.f32 	%f8, [%r3];
	add.f32 	%f9, %f7, %f8;
	st.shared.f32 	[%r3], %f9;
$L__BB0_4:
	bar.sync 	0;
	setp.gt.u32 	%p3, %r1, 15;
	@%p3 bra 	$L__BB0_6;
	ld.shared.f32 	%f10, [%r3+64];
	ld.shared.f32 	%f11, [%r3];
	add.f32 	%f12, %f10, %f11;
	st.shared.f32 	[%r3], %f12;
$L__BB0_6:
	bar.sync 	0;
	setp.gt.u32 	%p4, %r1, 7;
	@%p4 bra 	$L__BB0_8;
	ld.shared.f32 	%f13, [%r3+32];
	ld.shared.f32 	%f14, [%r3];
	add.f32 	%f15, %f13, %f14;
	st.shared.f32 	[%r3], %f15;
$L__BB0_8:
	bar.sync 	0;
	setp.gt.u32 	%p5, %r1, 3;
	@%p5 bra 	$L__BB0_10;
	ld.shared.f32 	%f16, [%r3+16];
	ld.shared.f32 	%f17, [%r3];
	add.f32 	%f18, %f16, %f17;
	st.shared.f32 	[%r3], %f18;
$L__BB0_10:
	bar.sync 	0;
	setp.gt.u32 	%p6, %r1, 1;
	@%p6 bra 	$L__BB0_12;
	ld.shared.f32 	%f19, [%r3+8];
	ld.shared.f32 	%f20, [%r3];
	add.f32 	%f21, %f19, %f20;
	st.shared.f32 	[%r3], %f21;
$L__BB0_12:
	bar.sync 	0;
	setp.ne.s32 	%p7, %r1, 0;
	@%p7 bra 	$L__BB0_14;
	ld.shared.f32 	%f22, [_ZZ9reduce_v3ILi128EEvPfS0_E4smem+4];
	ld.shared.f32 	%f23, [%r3];
	add.f32 	%f24, %f22, %f23;
	st.shared.f32 	[%r3], %f24;
$L__BB0_14:
	setp.ne.s32 	%p8, %r1, 0;
	bar.sync 	0;
	@%p8 bra 	$L__BB0_16;
	ld.shared.f32 	%f25, [_ZZ9reduce_v3ILi128EEvPfS0_E4smem];
	cvta.to.global.u64 	%rd8, %rd1;
	mul.wide.u32 	%rd9, %r2, 4;
	add.s64 	%rd10, %rd8, %rd9;
	st.global.f32 	[%rd10], %f25;
$L__BB0_16:
	ret;

}


// ===== COMPILED SASS (sm_100) =====

	.target	sm_100

	.elftype	@"ET_EXEC"


//--------------------- .note.nv.tkinfo           --------------------------
	.section	.note.nv.tkinfo,"",@"SHT_NOTE"
	.sectionflags	@"SHF_NOTE_NV_TKINFO"
	.tkinfo
        /*0018*/ 	.word	0x00000002
        /*0030*/ 	.string	""
        /*0030*/ 	.string	"ptxas"
        /*0030*/ 	.string	"Cuda compilation tools, release 13.0, V13.0.88"
        /*0030*/ 	.string	"Build cuda_13.0.r13.0/compiler.36424714_0"
        /*0030*/ 	.string	"-arch sm_100 -m 64 "



//--------------------- .note.nv.cuinfo           --------------------------
	.section	.note.nv.cuinfo,"",@"SHT_NOTE"
	.sectionflags	@"SHF_NOTE_NV_CUINFO"
        /*0018*/ 	.short	0x0002
        /*001a*/ 	.short	0x0064
        /*001c*/ 	.short	0x0082
	.zero		2


//--------------------- .nv.info                  --------------------------
	.section	.nv.info,"",@"SHT_CUDA_INFO"
	.align	4


	//----- nvinfo : EIATTR_REGCOUNT
	.align		4
        /*0000*/ 	.byte	0x04, 0x2f
        /*0002*/ 	.short	(.L_1 - .L_0)
	.align		4
.L_0:
        /*0004*/ 	.word	index@(_Z9reduce_v3ILi128EEvPfS0_)
        /*0008*/ 	.word	0x0000000c


	//----- nvinfo : EIATTR_FRAME_SIZE
	.align		4
.L_1:
        /*000c*/ 	.byte	0x04, 0x11
        /*000e*/ 	.short	(.L_3 - .L_2)
	.align		4
.L_2:
        /*0010*/ 	.word	index@(_Z9reduce_v3ILi128EEvPfS0_)
        /*0014*/ 	.word	0x00000000


	//----- nvinfo : EIATTR_MIN_STACK_SIZE
	.align		4
.L_3:
        /*0018*/ 	.byte	0x04, 0x12
        /*001a*/ 	.short	(.L_5 - .L_4)
	.align		4
.L_4:
        /*001c*/ 	.word	index@(_Z9reduce_v3ILi128EEvPfS0_)
        /*0020*/ 	.word	0x00000000
.L_5:


//--------------------- .nv.compat                --------------------------
	.section	.nv.compat,"",@"SHT_CUDA_COMPAT_INFO"
	.align	4
        /*0000*/ 	.byte	0x02, 0x09, 0x00, 0x00, 0x02, 0x02, 0x01, 0x00, 0x02, 0x05, 0x05, 0x00, 0x03, 0x07, 0x01, 0x01
        /*0010*/ 	.byte	0x02, 0x03, 0x00, 0x00, 0x02, 0x06, 0x01, 0x00, 0x04, 0x0b, 0x08, 0x00, 0x09, 0x00, 0x00, 0x00
        /*0020*/ 	.byte	0x00, 0x00, 0x00, 0x00


//--------------------- .nv.info._Z9reduce_v3ILi128EEvPfS0_ --------------------------
	.section	.nv.info._Z9reduce_v3ILi128EEvPfS0_,"",@"SHT_CUDA_INFO"
	.sectionflags	@""
	.align	4


	//----- nvinfo : EIATTR_CUDA_API_VERSION
	.align		4
        /*0000*/ 	.byte	0x04, 0x37
        /*0002*/ 	.short	(.L_7 - .L_6)
.L_6:
        /*0004*/ 	.word	0x00000082


	//----- nvinfo : EIATTR_KPARAM_INFO
	.align		4
.L_7:
        /*0008*/ 	.byte	0x04, 0x17
        /*000a*/ 	.short	(.L_9 - .L_8)
.L_8:
        /*000c*/ 	.word	0x00000000
        /*0010*/ 	.short	0x0001
        /*0012*/ 	.short	0x0008
        /*0014*/ 	.byte	0x00, 0xf5, 0x21, 0x00


	//----- nvinfo : EIATTR_KPARAM_INFO
	.align		4
.L_9:
        /*0018*/ 	.byte	0x04, 0x17
        /*001a*/ 	.short	(.L_11 - .L_10)
.L_10:
        /*001c*/ 	.word	0x00000000
        /*0020*/ 	.short	0x0000
        /*0022*/ 	.short	0x0000
        /*0024*/ 	.byte	0x00, 0xf5, 0x21, 0x00


	//----- nvinfo : EIATTR_SPARSE_MMA_MASK
	.align		4
.L_11:
        /*0028*/ 	.byte	0x03, 0x50
        /*002a*/ 	.short	0x0000


	//----- nvinfo : EIATTR_MAXREG_COUNT
	.align		4
        /*002c*/ 	.byte	0x03, 0x1b
        /*002e*/ 	.short	0x00ff


	//----- nvinfo : EIATTR_NUM_BARRIERS
	.align		4
        /*0030*/ 	.byte	0x02, 0x4c
        /*0032*/ 	.byte	0x01
	.zero		1


	//----- nvinfo : EIATTR_MERCURY_ISA_VERSION
	.align		4
        /*0034*/ 	.byte	0x03, 0x5f
        /*0036*/ 	.short	0x0101


	//----- nvinfo : EIATTR_VRC_CTA_INIT_COUNT
	.align		4
        /*0038*/ 	.byte	0x02, 0x4a
	.zero		1
	.zero		1


	//----- nvinfo : EIATTR_EXIT_INSTR_OFFSETS
	.align		4
        /*003c*/ 	.byte	0x04, 0x1c
        /*003e*/ 	.short	(.L_13 - .L_12)


	//   ....[0]....
.L_12:
        /*0040*/ 	.word	0x000003c0


	//   ....[1]....
        /*0044*/ 	.word	0x00000410


	//----- nvinfo : EIATTR_CBANK_PARAM_SIZE
	.align		4
.L_13:
        /*0048*/ 	.byte	0x03, 0x19
        /*004a*/ 	.short	0x0010


	//----- nvinfo : EIATTR_PARAM_CBANK
	.align		4
        /*004c*/ 	.byte	0x04, 0x0a
        /*004e*/ 	.short	(.L_15 - .L_14)
	.align		4
.L_14:
        /*0050*/ 	.word	index@(.nv.constant0._Z9reduce_v3ILi128EEvPfS0_)
        /*0054*/ 	.short	0x0380
        /*0056*/ 	.short	0x0010


	//----- nvinfo : EIATTR_SW_WAR
	.align		4
.L_15:
        /*0058*/ 	.byte	0x04, 0x36
        /*005a*/ 	.short	(.L_17 - .L_16)
.L_16:
        /*005c*/ 	.word	0x00000008
.L_17:


//--------------------- .nv.callgraph             --------------------------
	.section	.nv.callgraph,"",@"SHT_CUDA_CALLGRAPH"
	.align	4
	.sectionentsize	8
	.align		4
        /*0000*/ 	.word	0x00000000
	.align		4
        /*0004*/ 	.word	0xffffffff
	.align		4
        /*0008*/ 	.word	0x00000000
	.align		4
        /*000c*/ 	.word	0xfffffffe
	.align		4
        /*0010*/ 	.word	0x00000000
	.align		4
        /*0014*/ 	.word	0xfffffffd
	.align		4
        /*0018*/ 	.word	0x00000000
	.align		4
        /*001c*/ 	.word	0xfffffffc


//--------------------- .text._Z9reduce_v3ILi128EEvPfS0_ --------------------------
	.section	.text._Z9reduce_v3ILi128EEvPfS0_,"ax",@progbits
	.align	128
        .global         _Z9reduce_v3ILi128EEvPfS0_
        .type           _Z9reduce_v3ILi128EEvPfS0_,@function
        .size           _Z9reduce_v3ILi128EEvPfS0_,(.L_x_1 - _Z9reduce_v3ILi128EEvPfS0_)
        .other          _Z9reduce_v3ILi128EEvPfS0_,@"STO_CUDA_ENTRY STV_DEFAULT"
_Z9reduce_v3ILi128EEvPfS0_:
.text._Z9reduce_v3ILi128EEvPfS0_:
[----:B------:R-:W-:Y:S01]  /*0000*/  LDC R1, c[0x0][0x37c] ;  /* 0x0000df00ff017b82 */ /* 0x000fe20000000800 */
[----:B------:R-:W0:Y:S07]  /*0010*/  S2R R3, SR_TID.X ;  /* 0x0000000000037919 */ /* 0x000e2e0000002100 */
[----:B------:R-:W1:Y:S01]  /*0020*/  LDC.64 R6, c[0x0][0x380] ;  /* 0x0000e000ff067b82 */ /* 0x000e620000000a00 */
[----:B------:R-:W2:Y:S01]  /*0030*/  LDCU.64 UR6, c[0x0][0x358] ;  /* 0x00006b00ff0677ac */ /* 0x000ea20008000a00 */
[----:B------:R-:W0:Y:S02]  /*0040*/  S2R R0, SR_CTAID.X ;  /* 0x0000000000007919 */ /* 0x000e240000002500 */
[----:B0-----:R-:W-:-:S04]  /*0050*/  LEA R5, R0, R3, 0x8 ;  /* 0x0000000300057211 */ /* 0x001fc800078e40ff */
[C---:B------:R-:W-:Y:S01]  /*0060*/  IADD3 R9, PT, PT, R5.reuse, 0x80, RZ ;  /* 0x0000008005097810 */ /* 0x040fe20007ffe0ff */
[----:B-1----:R-:W-:-:S04]  /*0070*/  IMAD.WIDE.U32 R4, R5, 0x4, R6 ;  /* 0x0000000405047825 */ /* 0x002fc800078e0006 */
[----:B------:R-:W-:Y:S02]  /*0080*/  IMAD.WIDE.U32 R6, R9, 0x4, R6 ;  /* 0x0000000409067825 */ /* 0x000fe400078e0006 */
[----:B--2---:R-:W2:Y:S04]  /*0090*/  LDG.E R4, desc[UR6][R4.64] ;  /* 0x0000000604047981 */ /* 0x004ea8000c1e1900 */
[----:B------:R-:W2:Y:S01]  /*00a0*/  LDG.E R7, desc[UR6][R6.64] ;  /* 0x0000000606077981 */ /* 0x000ea2000c1e1900 */
[----:B------:R-:W0:Y:S01]  /*00b0*/  S2UR UR5, SR_CgaCtaId ;  /* 0x00000000000579c3 */ /* 0x000e220000008800 */
[----:B------:R-:W-:Y:S01]  /*00c0*/  UMOV UR4, 0x400 ;  /* 0x0000040000047882 */ /* 0x000fe20000000000 */
[C---:B------:R-:W-:Y:S02]  /*00d0*/  ISETP.GT.U32.AND P1, PT, R3.reuse, 0x3f, PT ;  /* 0x0000003f0300780c */ /* 0x040fe40003f24070 */
[----:B------:R-:W-:Y:S01]  /*00e0*/  ISETP.GT.U32.AND P0, PT, R3, 0x1f, PT ;  /* 0x0000001f0300780c */ /* 0x000fe20003f04070 */
[----:B0-----:R-:W-:-:S06]  /*00f0*/  ULEA UR4, UR5, UR4, 0x18 ;  /* 0x0000000405047291 */ /* 0x001fcc000f8ec0ff */
[----:B------:R-:W-:Y:S01]  /*0100*/  LEA R9, R3, UR4, 0x2 ;  /* 0x0000000403097c11 */ /* 0x000fe2000f8e10ff */
[----:B--2---:R-:W-:-:S05]  /*0110*/  FADD R2, R4, R7 ;  /* 0x0000000704027221 */ /* 0x004fca0000000000 */
[----:B------:R-:W-:Y:S01]  /*0120*/  STS [R9], R2 ;  /* 0x0000000209007388 */ /* 0x000fe20000000800 */
[----:B------:R-:W-:Y:S06]  /*0130*/  BAR.SYNC.DEFER_BLOCKING 0x0 ;  /* 0x0000000000007b1d */ /* 0x000fec0000010000 */
[----:B------:R-:W-:Y:S04]  /*0140*/  @!P1 LDS R8, [R9+0x100] ;  /* 0x0001000009089984 */ /* 0x000fe80000000800 */
[----:B------:R-:W0:Y:S02]  /*0150*/  @!P1 LDS R5, [R9] ;  /* 0x0000000009059984 */ /* 0x000e240000000800 */
[----:B0-----:R-:W-:-:S05]  /*0160*/  @!P1 FADD R8, R8, R5 ;  /* 0x0000000508089221 */ /* 0x001fca0000000000 */
[----:B------:R-:W-:Y:S01]  /*0170*/  @!P1 STS [R9], R8 ;  /* 0x0000000809009388 */ /* 0x000fe20000000800 */
[----:B------:R-:W-:Y:S01]  /*0180*/  BAR.SYNC.DEFER_BLOCKING 0x0 ;  /* 0x0000000000007b1d */ /* 0x000fe20000010000 */
[----:B------:R-:W-:-:S05]  /*0190*/  ISETP.GT.U32.AND P1, PT, R3, 0xf, PT ;  /* 0x0000000f0300780c */ /* 0x000fca0003f24070 */
        /* <DEDUP_REMOVED lines=23> */
[----:B------:R-:W-:-:S05]  /*0310*/  ISETP.NE.AND P1, PT, R3, RZ, PT ;  /* 0x000000ff0300720c */ /* 0x000fca0003f25270 */
[----:B------:R-:W-:Y:S04]  /*0320*/  @!P0 LDS R2, [R9+0x8] ;  /* 0x0000080009028984 */ /* 0x000fe80000000800 */
[----:B------:R-:W0:Y:S02]  /*0330*/  @!P0 LDS R5, [R9] ;  /* 0x0000000009058984 */ /* 0x000e240000000800 */
[----:B0-----:R-:W-:-:S05]  /*0340*/  @!P0 FADD R2, R2, R5 ;  /* 0x0000000502028221 */ /* 0x001fca0000000000 */
[----:B------:R-:W-:Y:S01]  /*0350*/  @!P0 STS [R9], R2 ;  /* 0x0000000209008388 */ /* 0x000fe20000000800 */
[----:B------:R-:W-:Y:S06]  /*0360*/  BAR.SYNC.DEFER_BLOCKING 0x0 ;  /* 0x0000000000007b1d */ /* 0x000fec0000010000 */
[----:B------:R-:W-:Y:S04]  /*0370*/  @!P1 LDS R3, [UR4+0x4] ;  /* 0x00000404ff039984 */ /* 0x000fe80008000800 */
[----:B------:R-:W0:Y:S02]  /*0380*/  @!P1 LDS R6, [R9] ;  /* 0x0000000009069984 */ /* 0x000e240000000800 */
[----:B0-----:R-:W-:-:S05]  /*0390*/  @!P1 FADD R6, R3, R6 ;  /* 0x0000000603069221 */ /* 0x001fca0000000000 */
[----:B------:R0:W-:Y:S01]  /*03a0*/  @!P1 STS [R9], R6 ;  /* 0x0000000609009388 */ /* 0x0001e20000000800 */
[----:B------:R-:W-:Y:S06]  /*03b0*/  BAR.SYNC.DEFER_BLOCKING 0x0 ;  /* 0x0000000000007b1d */ /* 0x000fec0000010000 */
[----:B------:R-:W-:Y:S05]  /*03c0*/  @P1 EXIT ;  /* 0x000000000000194d */ /* 0x000fea0003800000 */
[----:B------:R-:W1:Y:S01]  /*03d0*/  LDS R5, [UR4] ;  /* 0x00000004ff057984 */ /* 0x000e620008000800 */
[----:B------:R-:W2:Y:S02]  /*03e0*/  LDC.64 R2, c[0x0][0x388] ;  /* 0x0000e200ff027b82 */ /* 0x000ea40000000a00 */
[----:B--2---:R-:W-:-:S05]  /*03f0*/  IMAD.WIDE.U32 R2, R0, 0x4, R2 ;  /* 0x0000000400027825 */ /* 0x004fca00078e0002 */
[----:B-1----:R-:W-:Y:S01]  /*0400*/  STG.E desc[UR6][R2.64], R5 ;  /* 0x0000000502007986 */ /* 0x002fe2000c101906 */
[----:B------:R-:W-:Y:S05]  /*0410*/  EXIT ;  /* 0x000000000000794d */ /* 0x000fea0003800000 */
.L_x_0:
[----:B------:R-:W-:-:S00]  /*0420*/  BRA `(.L_x_0) ;  /* 0xfffffffc00fc7947 */ /* 0x000fc0000383ffff */
[----:B------:R-:W-:-:S00]  /*0430*/  NOP ;  /* 0x0000000000007918 */ /* 0x000fc00000000000 */
        /* <DEDUP_REMOVED lines=12> */
.L_x_1:


//--------------------- .nv.shared._Z9reduce_v3ILi128EEvPfS0_ --------------------------
	.section	.nv.shared._Z9reduce_v3ILi128EEvPfS0_,"aw",@nobits
	.sectionflags	@""
	.align	4
.nv.shared._Z9reduce_v3ILi128EEvPfS0_:
	.zero		1536


//--------------------- .nv.shared.reserved.0     --------------------------
	.section	.nv.shared.reserved.0,"aw",@nobits
	.weak		__nv_reservedSMEM_offset_0_alias
	.size		__nv_reservedSMEM_offset_0_alias, 0, 64
	.other		__nv_reservedSMEM_offset_0_alias,@"STO_CUDA_RESERVED_SHARED STV_DEFAULT"
__nv_reservedSMEM_offset_0_alias:
	.zero		0
	.zero		64


//--------------------- .nv.constant0._Z9reduce_v3ILi128EEvPfS0_ --------------------------
	.section	.nv.constant0._Z9reduce_v3ILi128EEvPfS0_,"a",@progbits
	.sectionflags	@""
	.align	4
.nv.constant0._Z9reduce_v3ILi128EEvPfS0_:
	.zero		912


//--------------------- SYMBOLS --------------------------

	.type		.nv.reservedSmem.offset0,@object
	.size		.nv.reservedSmem.offset0,0x4
	.type		.nv.reservedSmem.cap,@object
	.size		.nv.reservedSmem.cap,0x4
